//
// Generated by NVIDIA NVVM Compiler
//
// Compiler Build ID: CL-36424714
// Cuda compilation tools, release 13.0, V13.0.88
// Based on NVVM 20.0.0
//

.version 9.0
.target sm_100
.address_size 64

	// .globl	_Z7_conv2dPfS_S_iii

.visible .entry _Z7_conv2dPfS_S_iii(
	.param .u64 .ptr .align 1 _Z7_conv2dPfS_S_iii_param_0,
	.param .u64 .ptr .align 1 _Z7_conv2dPfS_S_iii_param_1,
	.param .u64 .ptr .align 1 _Z7_conv2dPfS_S_iii_param_2,
	.param .u32 _Z7_conv2dPfS_S_iii_param_3,
	.param .u32 _Z7_conv2dPfS_S_iii_param_4,
	.param .u32 _Z7_conv2dPfS_S_iii_param_5
)
{
	.reg .pred 	%p<40>;
	.reg .b32 	%r<108>;
	.reg .b32 	%f<46>;
	.reg .b64 	%rd<38>;

	ld.param.u64 	%rd4, [_Z7_conv2dPfS_S_iii_param_0];
	ld.param.u64 	%rd5, [_Z7_conv2dPfS_S_iii_param_1];
	ld.param.u32 	%r53, [_Z7_conv2dPfS_S_iii_param_3];
	ld.param.u32 	%r54, [_Z7_conv2dPfS_S_iii_param_4];
	ld.param.u32 	%r55, [_Z7_conv2dPfS_S_iii_param_5];
	cvta.to.global.u64 	%rd1, %rd5;
	cvta.to.global.u64 	%rd2, %rd4;
	mov.u32 	%r56, %ctaid.x;
	mov.u32 	%r57, %ntid.x;
	mov.u32 	%r58, %tid.x;
	mad.lo.s32 	%r1, %r56, %r57, %r58;
	mov.u32 	%r59, %ctaid.y;
	mov.u32 	%r60, %ntid.y;
	mov.u32 	%r61, %tid.y;
	mad.lo.s32 	%r2, %r59, %r60, %r61;
	shl.b32 	%r3, %r55, 1;
	or.b32  	%r4, %r3, 1;
	setp.lt.s32 	%p2, %r55, 0;
	mov.f32 	%f38, 0f00000000;
	@%p2 bra 	$L__BB0_28;
	ld.param.u32 	%r93, [_Z7_conv2dPfS_S_iii_param_5];
	sub.s32 	%r5, %r2, %r93;
	max.s32 	%r6, %r3, 0;
	add.s32 	%r63, %r6, 1;
	and.b32  	%r7, %r63, 2147483644;
	shl.b32 	%r64, %r93, 3;
	or.b32  	%r8, %r64, 4;
	shl.b32 	%r9, %r93, 2;
	add.s32 	%r10, %r5, 3;
	mul.lo.s32 	%r65, %r54, %r5;
	add.s32 	%r66, %r65, %r54;
	add.s32 	%r67, %r1, %r66;
	sub.s32 	%r11, %r67, %r93;
	shl.b32 	%r12, %r54, 2;
	add.s32 	%r68, %r5, 2;
	mad.lo.s32 	%r69, %r54, %r68, %r1;
	sub.s32 	%r13, %r69, %r93;
	mad.lo.s32 	%r70, %r54, %r10, %r1;
	sub.s32 	%r14, %r70, %r93;
	add.s32 	%r71, %r1, %r65;
	sub.s32 	%r15, %r71, %r93;
	mov.f32 	%f38, 0f00000000;
	mov.b32 	%r96, 0;
$L__BB0_2:
	mov.u32 	%r16, %r96;
	ld.param.u32 	%r94, [_Z7_conv2dPfS_S_iii_param_5];
	setp.lt.s32 	%p3, %r3, 3;
	sub.s32 	%r73, %r1, %r94;
	add.s32 	%r17, %r16, %r73;
	setp.gt.s32 	%p4, %r17, -1;
	setp.lt.s32 	%p5, %r17, %r54;
	and.pred  	%p1, %p4, %p5;
	mov.b32 	%r107, 0;
	@%p3 bra 	$L__BB0_17;
	ld.param.u32 	%r95, [_Z7_conv2dPfS_S_iii_param_5];
	add.s32 	%r74, %r6, 1;
	and.b32  	%r75, %r74, 2147483644;
	neg.s32 	%r106, %r75;
	mad.lo.s32 	%r105, %r95, 6, %r16;
	add.s32 	%r104, %r9, %r16;
	add.s32 	%r103, %r3, %r16;
	add.s32 	%r102, %r16, 1;
	add.s32 	%r100, %r11, %r16;
	add.s32 	%r99, %r13, %r16;
	add.s32 	%r98, %r14, %r16;
	add.s32 	%r97, %r15, %r16;
	not.pred 	%p6, %p1;
	mov.u32 	%r101, %r10;
$L__BB0_4:
	add.s32 	%r37, %r101, -2;
	@%p6 bra 	$L__BB0_7;
	add.s32 	%r76, %r37, -1;
	setp.lt.s32 	%p7, %r76, 0;
	setp.ge.s32 	%p8, %r76, %r53;
	or.pred  	%p9, %p7, %p8;
	@%p9 bra 	$L__BB0_7;
	mul.wide.s32 	%rd6, %r97, 4;
	add.s64 	%rd7, %rd2, %rd6;
	ld.global.f32 	%f21, [%rd7];
	add.s32 	%r77, %r102, -1;
	mul.wide.u32 	%rd8, %r77, 4;
	add.s64 	%rd9, %rd1, %rd8;
	ld.global.f32 	%f22, [%rd9];
	fma.rn.f32 	%f38, %f21, %f22, %f38;
$L__BB0_7:
	@%p6 bra 	$L__BB0_10;
	setp.lt.s32 	%p11, %r37, 0;
	setp.ge.s32 	%p12, %r37, %r53;
	or.pred  	%p13, %p11, %p12;
	@%p13 bra 	$L__BB0_10;
	mul.wide.s32 	%rd10, %r100, 4;
	add.s64 	%rd11, %rd2, %rd10;
	ld.global.f32 	%f23, [%rd11];
	add.s32 	%r78, %r103, 1;
	mul.wide.u32 	%rd12, %r78, 4;
	add.s64 	%rd13, %rd1, %rd12;
	ld.global.f32 	%f24, [%rd13];
	fma.rn.f32 	%f38, %f23, %f24, %f38;
$L__BB0_10:
	@%p6 bra 	$L__BB0_13;
	add.s32 	%r79, %r37, 1;
	setp.lt.s32 	%p15, %r79, 0;
	setp.ge.s32 	%p16, %r79, %r53;
	or.pred  	%p17, %p15, %p16;
	@%p17 bra 	$L__BB0_13;
	mul.wide.s32 	%rd14, %r99, 4;
	add.s64 	%rd15, %rd2, %rd14;
	ld.global.f32 	%f25, [%rd15];
	add.s32 	%r80, %r104, 2;
	mul.wide.u32 	%rd16, %r80, 4;
	add.s64 	%rd17, %rd1, %rd16;
	ld.global.f32 	%f26, [%rd17];
	fma.rn.f32 	%f38, %f25, %f26, %f38;
$L__BB0_13:
	@%p6 bra 	$L__BB0_16;
	setp.lt.s32 	%p19, %r101, 0;
	setp.ge.s32 	%p20, %r101, %r53;
	or.pred  	%p21, %p19, %p20;
	@%p21 bra 	$L__BB0_16;
	mul.wide.s32 	%rd18, %r98, 4;
	add.s64 	%rd19, %rd2, %rd18;
	ld.global.f32 	%f27, [%rd19];
	add.s32 	%r81, %r105, 3;
	mul.wide.u32 	%rd20, %r81, 4;
	add.s64 	%rd21, %rd1, %rd20;
	ld.global.f32 	%f28, [%rd21];
	fma.rn.f32 	%f38, %f27, %f28, %f38;
$L__BB0_16:
	add.s32 	%r106, %r106, 4;
	add.s32 	%r105, %r105, %r8;
	add.s32 	%r104, %r104, %r8;
	add.s32 	%r103, %r103, %r8;
	add.s32 	%r102, %r102, %r8;
	add.s32 	%r101, %r101, 4;
	add.s32 	%r100, %r100, %r12;
	add.s32 	%r99, %r99, %r12;
	add.s32 	%r98, %r98, %r12;
	add.s32 	%r97, %r97, %r12;
	setp.ne.s32 	%p22, %r106, 0;
	mov.u32 	%r107, %r7;
	@%p22 bra 	$L__BB0_4;
$L__BB0_17:
	add.s32 	%r49, %r107, %r5;
	not.pred 	%p23, %p1;
	@%p23 bra 	$L__BB0_20;
	setp.lt.s32 	%p24, %r49, 0;
	setp.ge.s32 	%p25, %r49, %r53;
	or.pred  	%p26, %p24, %p25;
	@%p26 bra 	$L__BB0_20;
	mad.lo.s32 	%r82, %r49, %r54, %r17;
	mul.wide.s32 	%rd22, %r82, 4;
	add.s64 	%rd23, %rd2, %rd22;
	ld.global.f32 	%f29, [%rd23];
	mad.lo.s32 	%r83, %r107, %r4, %r16;
	mul.wide.u32 	%rd24, %r83, 4;
	add.s64 	%rd25, %rd1, %rd24;
	ld.global.f32 	%f30, [%rd25];
	fma.rn.f32 	%f38, %f29, %f30, %f38;
$L__BB0_20:
	add.s32 	%r84, %r6, 1;
	and.b32  	%r85, %r84, 3;
	setp.eq.s32 	%p27, %r85, 1;
	@%p27 bra 	$L__BB0_27;
	add.s32 	%r50, %r49, 1;
	@%p23 bra 	$L__BB0_24;
	setp.lt.s32 	%p29, %r50, 0;
	setp.ge.s32 	%p30, %r50, %r53;
	or.pred  	%p31, %p29, %p30;
	@%p31 bra 	$L__BB0_24;
	mad.lo.s32 	%r86, %r50, %r54, %r17;
	mul.wide.s32 	%rd26, %r86, 4;
	add.s64 	%rd27, %rd2, %rd26;
	ld.global.f32 	%f31, [%rd27];
	mad.lo.s32 	%r87, %r4, %r107, %r4;
	add.s32 	%r88, %r87, %r16;
	mul.wide.u32 	%rd28, %r88, 4;
	add.s64 	%rd29, %rd1, %rd28;
	ld.global.f32 	%f32, [%rd29];
	fma.rn.f32 	%f38, %f31, %f32, %f38;
$L__BB0_24:
	add.s32 	%r51, %r49, 2;
	@%p23 bra 	$L__BB0_27;
	setp.lt.s32 	%p33, %r51, 0;
	setp.ge.s32 	%p34, %r51, %r53;
	or.pred  	%p35, %p33, %p34;
	@%p35 bra 	$L__BB0_27;
	mad.lo.s32 	%r89, %r51, %r54, %r17;
	mul.wide.s32 	%rd30, %r89, 4;
	add.s64 	%rd31, %rd2, %rd30;
	ld.global.f32 	%f33, [%rd31];
	add.s32 	%r90, %r107, 2;
	mad.lo.s32 	%r91, %r90, %r4, %r16;
	mul.wide.u32 	%rd32, %r91, 4;
	add.s64 	%rd33, %rd1, %rd32;
	ld.global.f32 	%f34, [%rd33];
	fma.rn.f32 	%f38, %f33, %f34, %f38;
$L__BB0_27:
	add.s32 	%r96, %r16, 1;
	setp.ne.s32 	%p36, %r16, %r6;
	@%p36 bra 	$L__BB0_2;
$L__BB0_28:
	setp.ge.s32 	%p37, %r1, %r54;
	setp.ge.s32 	%p38, %r2, %r53;
	or.pred  	%p39, %p37, %p38;
	@%p39 bra 	$L__BB0_30;
	ld.param.u64 	%rd37, [_Z7_conv2dPfS_S_iii_param_2];
	mad.lo.s32 	%r92, %r54, %r2, %r1;
	cvta.to.global.u64 	%rd34, %rd37;
	mul.wide.s32 	%rd35, %r92, 4;
	add.s64 	%rd36, %rd34, %rd35;
	st.global.f32 	[%rd36], %f38;
$L__BB0_30:
	ret;

}


// ===== COMPILED SASS (sm_100) =====

	.target	sm_100

	.elftype	@"ET_EXEC"


//--------------------- .note.nv.tkinfo           --------------------------
	.section	.note.nv.tkinfo,"",@"SHT_NOTE"
	.sectionflags	@"SHF_NOTE_NV_TKINFO"
	.tkinfo
        /*0018*/ 	.word	0x00000002
        /*0030*/ 	.string	""
        /*0030*/ 	.string	"ptxas"
        /*0030*/ 	.string	"Cuda compilation tools, release 13.0, V13.0.88"
        /*0030*/ 	.string	"Build cuda_13.0.r13.0/compiler.36424714_0"
        /*0030*/ 	.string	"-arch sm_100 -m 64 "



//--------------------- .note.nv.cuinfo           --------------------------
	.section	.note.nv.cuinfo,"",@"SHT_NOTE"
	.sectionflags	@"SHF_NOTE_NV_CUINFO"
        /*0018*/ 	.short	0x0002
        /*001a*/ 	.short	0x0064
        /*001c*/ 	.short	0x0082
	.zero		2


//--------------------- .nv.info                  --------------------------
	.section	.nv.info,"",@"SHT_CUDA_INFO"
	.align	4


	//----- nvinfo : EIATTR_REGCOUNT
	.align		4
        /*0000*/ 	.byte	0x04, 0x2f
        /*0002*/ 	.short	(.L_1 - .L_0)
	.align		4
.L_0:
        /*0004*/ 	.word	index@(_Z7_conv2dPfS_S_iii)
        /*0008*/ 	.word	0x00000020


	//----- nvinfo : EIATTR_FRAME_SIZE
	.align		4
.L_1:
        /*000c*/ 	.byte	0x04, 0x11
        /*000e*/ 	.short	(.L_3 - .L_2)
	.align		4
.L_2:
        /*0010*/ 	.word	index@(_Z7_conv2dPfS_S_iii)
        /*0014*/ 	.word	0x00000000


	//----- nvinfo : EIATTR_MIN_STACK_SIZE
	.align		4
.L_3:
        /*0018*/ 	.byte	0x04, 0x12
        /*001a*/ 	.short	(.L_5 - .L_4)
	.align		4
.L_4:
        /*001c*/ 	.word	index@(_Z7_conv2dPfS_S_iii)
        /*0020*/ 	.word	0x00000000
.L_5:


//--------------------- .nv.compat                --------------------------
	.section	.nv.compat,"",@"SHT_CUDA_COMPAT_INFO"
	.align	4
        /*0000*/ 	.byte	0x02, 0x09, 0x00, 0x00, 0x02, 0x02, 0x01, 0x00, 0x02, 0x05, 0x05, 0x00, 0x03, 0x07, 0x01, 0x01
        /*0010*/ 	.byte	0x02, 0x03, 0x00, 0x00, 0x02, 0x06, 0x01, 0x00, 0x04, 0x0b, 0x08, 0x00, 0x09, 0x00, 0x00, 0x00
        /*0020*/ 	.byte	0x00, 0x00, 0x00, 0x00


//--------------------- .nv.info._Z7_conv2dPfS_S_iii --------------------------
	.section	.nv.info._Z7_conv2dPfS_S_iii,"",@"SHT_CUDA_INFO"
	.sectionflags	@""
	.align	4


	//----- nvinfo : EIATTR_CUDA_API_VERSION
	.align		4
        /*0000*/ 	.byte	0x04, 0x37
        /*0002*/ 	.short	(.L_7 - .L_6)
.L_6:
        /*0004*/ 	.word	0x00000082


	//----- nvinfo : EIATTR_KPARAM_INFO
	.align		4
.L_7:
        /*0008*/ 	.byte	0x04, 0x17
        /*000a*/ 	.short	(.L_9 - .L_8)
.L_8:
        /*000c*/ 	.word	0x00000000
        /*0010*/ 	.short	0x0005
        /*0012*/ 	.short	0x0020
        /*0014*/ 	.byte	0x00, 0xf0, 0x11, 0x00


	//----- nvinfo : EIATTR_KPARAM_INFO
	.align		4
.L_9:
        /*0018*/ 	.byte	0x04, 0x17
        /*001a*/ 	.short	(.L_11 - .L_10)
.L_10:
        /*001c*/ 	.word	0x00000000
        /*0020*/ 	.short	0x0004
        /*0022*/ 	.short	0x001c
        /*0024*/ 	.byte	0x00, 0xf0, 0x11, 0x00


	//----- nvinfo : EIATTR_KPARAM_INFO
	.align		4
.L_11:
        /*0028*/ 	.byte	0x04, 0x17
        /*002a*/ 	.short	(.L_13 - .L_12)
.L_12:
        /*002c*/ 	.word	0x00000000
        /*0030*/ 	.short	0x0003
        /*0032*/ 	.short	0x0018
        /*0034*/ 	.byte	0x00, 0xf0, 0x11, 0x00


	//----- nvinfo : EIATTR_KPARAM_INFO
	.align		4
.L_13:
        /*0038*/ 	.byte	0x04, 0x17
        /*003a*/ 	.short	(.L_15 - .L_14)
.L_14:
        /*003c*/ 	.word	0x00000000
        /*0040*/ 	.short	0x0002
        /*0042*/ 	.short	0x0010
        /*0044*/ 	.byte	0x00, 0xf5, 0x21, 0x00


	//----- nvinfo : EIATTR_KPARAM_INFO
	.align		4
.L_15:
        /*0048*/ 	.byte	0x04, 0x17
        /*004a*/ 	.short	(.L_17 - .L_16)
.L_16:
        /*004c*/ 	.word	0x00000000
        /*0050*/ 	.short	0x0001
        /*0052*/ 	.short	0x0008
        /*0054*/ 	.byte	0x00, 0xf5, 0x21, 0x00


	//----- nvinfo : EIATTR_KPARAM_INFO
	.align		4
.L_17:
        /*0058*/ 	.byte	0x04, 0x17
        /*005a*/ 	.short	(.L_19 - .L_18)
.L_18:
        /*005c*/ 	.word	0x00000000
        /*0060*/ 	.short	0x0000
        /*0062*/ 	.short	0x0000
        /*0064*/ 	.byte	0x00, 0xf5, 0x21, 0x00


	//----- nvinfo : EIATTR_SPARSE_MMA_MASK
	.align		4
.L_19:
        /*0068*/ 	.byte	0x03, 0x50
        /*006a*/ 	.short	0x0000


	//----- nvinfo : EIATTR_MAXREG_COUNT
	.align		4
        /*006c*/ 	.byte	0x03, 0x1b
        /*006e*/ 	.short	0x00ff


	//----- nvinfo : EIATTR_MERCURY_ISA_VERSION
	.align		4
        /*0070*/ 	.byte	0x03, 0x5f
        /*0072*/ 	.short	0x0101


	//----- nvinfo : EIATTR_VRC_CTA_INIT_COUNT
	.align		4
        /*0074*/ 	.byte	0x02, 0x4a
	.zero		1
	.zero		1


	//----- nvinfo : EIATTR_EXIT_INSTR_OFFSETS
	.align		4
        /*0078*/ 	.byte	0x04, 0x1c
        /*007a*/ 	.short	(.L_21 - .L_20)


	//   ....[0]....
.L_20:
        /*007c*/ 	.word	0x00000b00


	//   ....[1]....
        /*0080*/ 	.word	0x00000b50


	//----- nvinfo : EIATTR_CRS_STACK_SIZE
	.align		4
.L_21:
        /*0084*/ 	.byte	0x04, 0x1e
        /*0086*/ 	.short	(.L_23 - .L_22)
.L_22:
        /*0088*/ 	.word	0x00000000


	//----- nvinfo : EIATTR_CBANK_PARAM_SIZE
	.align		4
.L_23:
        /*008c*/ 	.byte	0x03, 0x19
        /*008e*/ 	.short	0x0024


	//----- nvinfo : EIATTR_PARAM_CBANK
	.align		4
        /*0090*/ 	.byte	0x04, 0x0a
        /*0092*/ 	.short	(.L_25 - .L_24)
	.align		4
.L_24:
        /*0094*/ 	.word	index@(.nv.constant0._Z7_conv2dPfS_S_iii)
        /*0098*/ 	.short	0x0380
        /*009a*/ 	.short	0x0024


	//----- nvinfo : EIATTR_SW_WAR
	.align		4
.L_25:
        /*009c*/ 	.byte	0x04, 0x36
        /*009e*/ 	.short	(.L_27 - .L_26)
.L_26:
        /*00a0*/ 	.word	0x00000008
.L_27:


//--------------------- .nv.callgraph             --------------------------
	.section	.nv.callgraph,"",@"SHT_CUDA_CALLGRAPH"
	.align	4
	.sectionentsize	8
	.align		4
        /*0000*/ 	.word	0x00000000
	.align		4
        /*0004*/ 	.word	0xffffffff
	.align		4
        /*0008*/ 	.word	0x00000000
	.align		4
        /*000c*/ 	.word	0xfffffffe
	.align		4
        /*0010*/ 	.word	0x00000000
	.align		4
        /*0014*/ 	.word	0xfffffffd
	.align		4
        /*0018*/ 	.word	0x00000000
	.align		4
        /*001c*/ 	.word	0xfffffffc


//--------------------- .text._Z7_conv2dPfS_S_iii --------------------------
	.section	.text._Z7_conv2dPfS_S_iii,"ax",@progbits
	.align	128
        .global         _Z7_conv2dPfS_S_iii
        .type           _Z7_conv2dPfS_S_iii,@function
        .size           _Z7_conv2dPfS_S_iii,(.L_x_8 - _Z7_conv2dPfS_S_iii)
        .other          _Z7_conv2dPfS_S_iii,@"STO_CUDA_ENTRY STV_DEFAULT"
_Z7_conv2dPfS_S_iii:
.text._Z7_conv2dPfS_S_iii:
[----:B------:R-:W-:Y:S01]  /*0000*/  LDC R1, c[0x0][0x37c] ;  /* 0x0000df00ff017b82 */ /* 0x000fe20000000800 */
[----:B------:R-:W0:Y:S01]  /*0010*/  S2R R3, SR_TID.X ;  /* 0x0000000000037919 */ /* 0x000e220000002100 */
[----:B------:R-:W1:Y:S06]  /*0020*/  LDCU UR7, c[0x0][0x3a0] ;  /* 0x00007400ff0777ac */ /* 0x000e6c0008000800 */
[----:B------:R-:W0:Y:S01]  /*0030*/  S2UR UR4, SR_CTAID.X ;  /* 0x00000000000479c3 */ /* 0x000e220000002500 */
[----:B------:R-:W2:Y:S01]  /*0040*/  S2R R5, SR_TID.Y ;  /* 0x0000000000057919 */ /* 0x000ea20000002200 */
[----:B------:R-:W3:Y:S06]  /*0050*/  LDCU.64 UR8, c[0x0][0x358] ;  /* 0x00006b00ff0877ac */ /* 0x000eec0008000a00 */
[----:B------:R-:W0:Y:S08]  /*0060*/  LDC R0, c[0x0][0x360] ;  /* 0x0000d800ff007b82 */ /* 0x000e300000000800 */
[----:B------:R-:W2:Y:S01]  /*0070*/  S2UR UR5, SR_CTAID.Y ;  /* 0x00000000000579c3 */ /* 0x000ea20000002600 */
[----:B-1----:R-:W-:-:S07]  /*0080*/  UISETP.GE.AND UP0, UPT, UR7, URZ, UPT ;  /* 0x000000ff0700728c */ /* 0x002fce000bf06270 */
[----:B------:R-:W2:Y:S01]  /*0090*/  LDC R2, c[0x0][0x364] ;  /* 0x0000d900ff027b82 */ /* 0x000ea20000000800 */
[----:B0-----:R-:W-:Y:S02]  /*00a0*/  IMAD R0, R0, UR4, R3 ;  /* 0x0000000400007c24 */ /* 0x001fe4000f8e0203 */
[----:B--2---:R-:W-:Y:S02]  /*00b0*/  IMAD R3, R2, UR5, R5 ;  /* 0x0000000502037c24 */ /* 0x004fe4000f8e0205 */
[----:B------:R-:W-:Y:S01]  /*00c0*/  HFMA2 R2, -RZ, RZ, 0, 0 ;  /* 0x00000000ff027431 */ /* 0x000fe200000001ff */
[----:B---3--:R-:W-:Y:S06]  /*00d0*/  BRA.U !UP0, `(.L_x_0) ;  /* 0x00000009087c7547 */ /* 0x008fec000b800000 */
[----:B------:R-:W0:Y:S01]  /*00e0*/  LDC R6, c[0x0][0x39c] ;  /* 0x0000e700ff067b82 */ /* 0x000e220000000800 */
[----:B------:R-:W-:Y:S01]  /*00f0*/  VIADD R5, R3, -UR7 ;  /* 0x8000000703057c36 */ /* 0x000fe20008000000 */
[----:B------:R-:W-:Y:S01]  /*0100*/  MOV R2, RZ ;  /* 0x000000ff00027202 */ /* 0x000fe20000000f00 */
[----:B------:R-:W-:Y:S02]  /*0110*/  USHF.L.U32 UR5, UR7, 0x1, URZ ;  /* 0x0000000107057899 */ /* 0x000fe400080006ff */
[C---:B------:R-:W-:Y:S01]  /*0120*/  VIADD R7, R5.reuse, 0x3 ;  /* 0x0000000305077836 */ /* 0x040fe20000000000 */
[C---:B------:R-:W-:Y:S01]  /*0130*/  IADD3 R11, PT, PT, R5.reuse, 0x2, RZ ;  /* 0x00000002050b7810 */ /* 0x040fe20007ffe0ff */
[----:B------:R-:W-:Y:S01]  /*0140*/  ULEA UR6, UR7, 0x4, 0x3 ;  /* 0x0000000407067891 */ /* 0x000fe2000f8e18ff */
[----:B0-----:R-:W-:-:S03]  /*0150*/  IMAD R9, R5, R6, R6 ;  /* 0x0000000605097224 */ /* 0x001fc600078e0206 */
[-CC-:B------:R-:W-:Y:S02]  /*0160*/  IMAD R8, R11, R6.reuse, R0.reuse ;  /* 0x000000060b087224 */ /* 0x180fe400078e0200 */
[-CC-:B------:R-:W-:Y:S01]  /*0170*/  IMAD R10, R7, R6.reuse, R0.reuse ;  /* 0x00000006070a7224 */ /* 0x180fe200078e0200 */
[----:B------:R-:W-:Y:S01]  /*0180*/  IADD3 R4, PT, PT, R0, -UR7, R9 ;  /* 0x8000000700047c10 */ /* 0x000fe2000fffe009 */
[----:B------:R-:W-:Y:S02]  /*0190*/  IMAD R6, R5, R6, R0 ;  /* 0x0000000605067224 */ /* 0x000fe400078e0200 */
[----:B------:R-:W-:Y:S01]  /*01a0*/  IMAD.MOV.U32 R7, RZ, RZ, RZ ;  /* 0x000000ffff077224 */ /* 0x000fe200078e00ff */
[----:B------:R-:W-:Y:S01]  /*01b0*/  IADD3 R10, PT, PT, R10, -UR7, RZ ;  /* 0x800000070a0a7c10 */ /* 0x000fe2000fffe0ff */
[----:B------:R-:W-:Y:S01]  /*01c0*/  VIADD R8, R8, -UR7 ;  /* 0x8000000708087c36 */ /* 0x000fe20008000000 */
[----:B------:R-:W-:-:S07]  /*01d0*/  IADD3 R6, PT, PT, R6, -UR7, RZ ;  /* 0x8000000706067c10 */ /* 0x000fce000fffe0ff */
.L_x_6:
[----:B------:R-:W0:Y:S01]  /*01e0*/  LDC R12, c[0x0][0x3a0] ;  /* 0x0000e800ff0c7b82 */ /* 0x000e220000000800 */
[----:B------:R-:W1:Y:S01]  /*01f0*/  LDCU UR4, c[0x0][0x39c] ;  /* 0x00007380ff0477ac */ /* 0x000e620008000800 */
[----:B------:R-:W-:Y:S01]  /*0200*/  MOV R9, RZ ;  /* 0x000000ff00097202 */ /* 0x000fe20000000f00 */
[----:B------:R-:W-:Y:S01]  /*0210*/  UISETP.GE.AND UP0, UPT, UR5, 0x3, UPT ;  /* 0x000000030500788c */ /* 0x000fe2000bf06270 */
[----:B-1----:R-:W-:Y:S01]  /*0220*/  IMAD.U32 R26, RZ, RZ, UR4 ;  /* 0x00000004ff1a7e24 */ /* 0x002fe2000f8e00ff */
[----:B0-----:R-:W-:-:S04]  /*0230*/  IADD3 R11, PT, PT, R7, -R12, R0 ;  /* 0x8000000c070b7210 */ /* 0x001fc80007ffe000 */
[----:B------:R-:W-:-:S04]  /*0240*/  ISETP.GE.AND P0, PT, R11, R26, PT ;  /* 0x0000001a0b00720c */ /* 0x000fc80003f06270 */
[----:B------:R-:W-:Y:S01]  /*0250*/  ISETP.GT.AND P0, PT, R11, -0x1, !P0 ;  /* 0xffffffff0b00780c */ /* 0x000fe20004704270 */
[----:B------:R-:W-:-:S12]  /*0260*/  BRA.U !UP0, `(.L_x_1) ;  /* 0x0000000508387547 */ /* 0x000fd8000b800000 */
[----:B------:R-:W-:Y:S01]  /*0270*/  UISETP.LT.AND UP0, UPT, URZ, UR5, UPT ;  /* 0x00000005ff00728c */ /* 0x000fe2000bf01270 */
[C-C-:B------:R-:W-:Y:S01]  /*0280*/  IMAD R18, R12.reuse, 0x6, R7.reuse ;  /* 0x000000060c127824 */ /* 0x140fe200078e0207 */
[----:B------:R-:W-:Y:S01]  /*0290*/  IADD3 R24, PT, PT, R5, 0x3, RZ ;  /* 0x0000000305187810 */ /* 0x000fe20007ffe0ff */
[--C-:B------:R-:W-:Y:S01]  /*02a0*/  IMAD R23, R12, 0x4, R7.reuse ;  /* 0x000000040c177824 */ /* 0x100fe200078e0207 */
[----:B------:R-:W-:Y:S02]  /*02b0*/  USEL UR4, URZ, UR5, !UP0 ;  /* 0x00000005ff047287 */ /* 0x000fe4000c000000 */
[C---:B------:R-:W-:Y:S01]  /*02c0*/  VIADD R13, R7.reuse, UR5 ;  /* 0x00000005070d7c36 */ /* 0x040fe20008000000 */
[----:B------:R-:W-:Y:S01]  /*02d0*/  IADD3 R19, PT, PT, R7, 0x1, RZ ;  /* 0x0000000107137810 */ /* 0x000fe20007ffe0ff */
[--C-:B------:R-:W-:Y:S01]  /*02e0*/  IMAD.IADD R20, R4, 0x1, R7.reuse ;  /* 0x0000000104147824 */ /* 0x100fe200078e0207 */
[----:B------:R-:W-:Y:S01]  /*02f0*/  UIADD3 UR4, UPT, UPT, UR4, 0x1, URZ ;  /* 0x0000000104047890 */ /* 0x000fe2000fffe0ff */
[-C--:B------:R-:W-:Y:S01]  /*0300*/  IADD3 R21, PT, PT, R8, R7.reuse, RZ ;  /* 0x0000000708157210 */ /* 0x080fe20007ffe0ff */
[----:B------:R-:W-:Y:S01]  /*0310*/  IMAD.IADD R12, R10, 0x1, R7 ;  /* 0x000000010a0c7824 */ /* 0x000fe200078e0207 */
[----:B------:R-:W-:Y:S01]  /*0320*/  IADD3 R22, PT, PT, R6, R7, RZ ;  /* 0x0000000706167210 */ /* 0x000fe20007ffe0ff */
[----:B------:R-:W-:Y:S01]  /*0330*/  ULOP3.LUT UR4, UR4, 0x7ffffffc, URZ, 0xc0, !UPT ;  /* 0x7ffffffc04047892 */ /* 0x000fe2000f8ec0ff */
[----:B------:R-:W0:Y:S03]  /*0340*/  LDCU UR7, c[0x0][0x398] ;  /* 0x00007300ff0777ac */ /* 0x000e260008000800 */
[----:B------:R-:W-:-:S12]  /*0350*/  UIADD3 UR4, UPT, UPT, -UR4, URZ, URZ ;  /* 0x000000ff04047290 */ /* 0x000fd8000fffe1ff */
.L_x_2:
[----:B------:R-:W-:Y:S01]  /*0360*/  VIADD R9, R24, 0xfffffffd ;  /* 0xfffffffd18097836 */ /* 0x000fe20000000000 */
[----:B------:R-:W1:Y:S04]  /*0370*/  LDC.64 R16, c[0x0][0x380] ;  /* 0x0000e000ff107b82 */ /* 0x000e680000000a00 */
[----:B0-----:R-:W-:-:S04]  /*0380*/  ISETP.GE.AND P1, PT, R9, UR7, PT ;  /* 0x0000000709007c0c */ /* 0x001fc8000bf26270 */
[----:B------:R-:W0:Y:S01]  /*0390*/  LDC.64 R14, c[0x0][0x388] ;  /* 0x0000e200ff0e7b82 */ /* 0x000e220000000a00 */
[----:B------:R-:W-:-:S04]  /*03a0*/  ISETP.LT.OR P1, PT, R9, RZ, P1 ;  /* 0x000000ff0900720c */ /* 0x000fc80000f21670 */
[----:B------:R-:W-:Y:S01]  /*03b0*/  PLOP3.LUT P1, PT, P0, P1, PT, 0x8f, 0xf8 ;  /* 0x0000000000f8781c */ /* 0x000fe20000723177 */
[----:B------:R-:W-:Y:S02]  /*03c0*/  VIADD R25, R24, 0xfffffffe ;  /* 0xfffffffe18197836 */ /* 0x000fe40000000000 */
[----:B------:R-:W2:Y:S10]  /*03d0*/  LDC.64 R26, c[0x0][0x388] ;  /* 0x0000e200ff1a7b82 */ /* 0x000eb40000000a00 */
[----:B------:R-:W-:Y:S01]  /*03e0*/  @!P1 IADD3 R29, PT, PT, R19, -0x1, RZ ;  /* 0xffffffff131d9810 */ /* 0x000fe20007ffe0ff */
[----:B-1----:R-:W-:-:S04]  /*03f0*/  @!P1 IMAD.WIDE R16, R22, 0x4, R16 ;  /* 0x0000000416109825 */ /* 0x002fc800078e0210 */
[----:B0-----:R-:W-:Y:S02]  /*0400*/  @!P1 IMAD.WIDE.U32 R28, R29, 0x4, R14 ;  /* 0x000000041d1c9825 */ /* 0x001fe400078e000e */
[----:B------:R-:W3:Y:S01]  /*0410*/  @!P1 LDG.E R17, desc[UR8][R16.64] ;  /* 0x0000000810119981 */ /* 0x000ee2000c1e1900 */
[C---:B------:R-:W-:Y:S01]  /*0420*/  ISETP.GE.AND P2, PT, R25.reuse, UR7, PT ;  /* 0x0000000719007c0c */ /* 0x040fe2000bf46270 */
[----:B------:R-:W0:Y:S02]  /*0430*/  LDC.64 R14, c[0x0][0x388] ;  /* 0x0000e200ff0e7b82 */ /* 0x000e240000000a00 */
[----:B------:R-:W3:Y:S01]  /*0440*/  @!P1 LDG.E R28, desc[UR8][R28.64] ;  /* 0x000000081c1c9981 */ /* 0x000ee2000c1e1900 */
[----:B------:R-:W-:Y:S02]  /*0450*/  ISETP.LT.OR P2, PT, R25, RZ, P2 ;  /* 0x000000ff1900720c */ /* 0x000fe40001741670 */
[----:B------:R-:W-:Y:S02]  /*0460*/  IADD3 R9, PT, PT, R24, -0x1, RZ ;  /* 0xffffffff18097810 */ /* 0x000fe40007ffe0ff */
[----:B------:R-:W-:-:S02]  /*0470*/  PLOP3.LUT P2, PT, P0, P2, PT, 0x8f, 0xf8 ;  /* 0x0000000000f8781c */ /* 0x000fc40000745177 */
[----:B------:R-:W-:-:S04]  /*0480*/  ISETP.GE.AND P3, PT, R9, UR7, PT ;  /* 0x0000000709007c0c */ /* 0x000fc8000bf66270 */
[----:B------:R-:W-:-:S04]  /*0490*/  ISETP.LT.OR P3, PT, R9, RZ, P3 ;  /* 0x000000ff0900720c */ /* 0x000fc80001f61670 */
[----:B------:R-:W-:-:S03]  /*04a0*/  PLOP3.LUT P3, PT, P0, P3, PT, 0x8f, 0xf8 ;  /* 0x0000000000f8781c */ /* 0x000fc60000767177 */
[----:B------:R-:W-:-:S04]  /*04b0*/  @!P2 VIADD R9, R13, 0x1 ;  /* 0x000000010d09a836 */ /* 0x000fc80000000000 */
[----:B0-----:R-:W-:-:S05]  /*04c0*/  @!P2 IMAD.WIDE.U32 R14, R9, 0x4, R14 ;  /* 0x00000004090ea825 */ /* 0x001fca00078e000e */
[----:B------:R0:W4:Y:S01]  /*04d0*/  @!P2 LDG.E R9, desc[UR8][R14.64] ;  /* 0x000000080e09a981 */ /* 0x000122000c1e1900 */
[----:B------:R-:W-:-:S05]  /*04e0*/  @!P3 IADD3 R25, PT, PT, R23, 0x2, RZ ;  /* 0x000000021719b810 */ /* 0x000fca0007ffe0ff */
[----:B--2---:R-:W-:Y:S01]  /*04f0*/  @!P3 IMAD.WIDE.U32 R26, R25, 0x4, R26 ;  /* 0x00000004191ab825 */ /* 0x004fe200078e001a */
[----:B0-----:R-:W0:Y:S05]  /*0500*/  LDC.64 R14, c[0x0][0x380] ;  /* 0x0000e000ff0e7b82 */ /* 0x001e2a0000000a00 */
[----:B------:R1:W2:Y:S01]  /*0510*/  @!P3 LDG.E R27, desc[UR8][R26.64] ;  /* 0x000000081a1bb981 */ /* 0x0002a2000c1e1900 */
[----:B------:R-:W-:Y:S02]  /*0520*/  UIADD3 UR4, UPT, UPT, UR4, 0x4, URZ ;  /* 0x0000000404047890 */ /* 0x000fe4000fffe0ff */
[----:B-1----:R-:W1:Y:S01]  /*0530*/  LDC R26, c[0x0][0x39c] ;  /* 0x0000e700ff1a7b82 */ /* 0x002e620000000800 */
[----:B---3--:R-:W-:-:S07]  /*0540*/  @!P1 FFMA R2, R17, R28, R2 ;  /* 0x0000001c11029223 */ /* 0x008fce0000000002 */
[----:B------:R-:W3:Y:S01]  /*0550*/  LDC.64 R16, c[0x0][0x380] ;  /* 0x0000e000ff107b82 */ /* 0x000ee20000000a00 */
[----:B------:R-:W-:-:S04]  /*0560*/  ISETP.GE.AND P1, PT, R24, UR7, PT ;  /* 0x0000000718007c0c */ /* 0x000fc8000bf26270 */
[----:B------:R-:W-:-:S04]  /*0570*/  ISETP.LT.OR P1, PT, R24, RZ, P1 ;  /* 0x000000ff1800720c */ /* 0x000fc80000f21670 */
[----:B------:R-:W-:Y:S01]  /*0580*/  PLOP3.LUT P1, PT, P0, P1, PT, 0x8f, 0xf8 ;  /* 0x0000000000f8781c */ /* 0x000fe20000723177 */
[----:B---3--:R-:W-:-:S05]  /*0590*/  @!P2 IMAD.WIDE R16, R20, 0x4, R16 ;  /* 0x000000041410a825 */ /* 0x008fca00078e0210 */
[----:B------:R3:W4:Y:S02]  /*05a0*/  @!P2 LDG.E R25, desc[UR8][R16.64] ;  /* 0x000000081019a981 */ /* 0x000724000c1e1900 */
[----:B---3--:R-:W3:Y:S01]  /*05b0*/  LDC.64 R16, c[0x0][0x388] ;  /* 0x0000e200ff107b82 */ /* 0x008ee20000000a00 */
[----:B0-----:R-:W-:-:S04]  /*05c0*/  @!P3 IMAD.WIDE R28, R21, 0x4, R14 ;  /* 0x00000004151cb825 */ /* 0x001fc800078e020e */
[----:B------:R-:W-:Y:S02]  /*05d0*/  @!P1 VIADD R15, R18, 0x3 ;  /* 0x00000003120f9836 */ /* 0x000fe40000000000 */
[----:B------:R-:W2:Y:S02]  /*05e0*/  @!P3 LDG.E R29, desc[UR8][R28.64] ;  /* 0x000000081c1db981 */ /* 0x000ea4000c1e1900 */
[----:B---3--:R-:W-:Y:S02]  /*05f0*/  @!P1 IMAD.WIDE.U32 R16, R15, 0x4, R16 ;  /* 0x000000040f109825 */ /* 0x008fe400078e0010 */
[----:B------:R-:W0:Y:S04]  /*0600*/  LDC.64 R14, c[0x0][0x380] ;  /* 0x0000e000ff0e7b82 */ /* 0x000e280000000a00 */
[----:B------:R-:W3:Y:S01]  /*0610*/  @!P1 LDG.E R17, desc[UR8][R16.64] ;  /* 0x0000000810119981 */ /* 0x000ee2000c1e1900 */
[----:B0-----:R-:W-:-:S06]  /*0620*/  @!P1 IMAD.WIDE R14, R12, 0x4, R14 ;  /* 0x000000040c0e9825 */ /* 0x001fcc00078e020e */
[----:B------:R-:W3:Y:S01]  /*0630*/  @!P1 LDG.E R15, desc[UR8][R14.64] ;  /* 0x000000080e0f9981 */ /* 0x000ee2000c1e1900 */
[----:B------:R-:W-:Y:S01]  /*0640*/  UISETP.NE.AND UP0, UPT, UR4, URZ, UPT ;  /* 0x000000ff0400728c */ /* 0x000fe2000bf05270 */
[----:B------:R-:W-:Y:S01]  /*0650*/  IADD3 R24, PT, PT, R24, 0x4, RZ ;  /* 0x0000000418187810 */ /* 0x000fe20007ffe0ff */
[----:B------:R-:W-:Y:S01]  /*0660*/  VIADD R18, R18, UR6 ;  /* 0x0000000612127c36 */ /* 0x000fe20008000000 */
[C---:B-1----:R-:W-:Y:S01]  /*0670*/  LEA R12, R26.reuse, R12, 0x2 ;  /* 0x0000000c1a0c7211 */ /* 0x042fe200078e10ff */
[----:B------:R-:W-:Y:S01]  /*0680*/  VIADD R13, R13, UR6 ;  /* 0x000000060d0d7c36 */ /* 0x000fe20008000000 */
[----:B------:R-:W-:Y:S01]  /*0690*/  IADD3 R23, PT, PT, R23, UR6, RZ ;  /* 0x0000000617177c10 */ /* 0x000fe2000fffe0ff */
[C---:B------:R-:W-:Y:S01]  /*06a0*/  IMAD R21, R26.reuse, 0x4, R21 ;  /* 0x000000041a157824 */ /* 0x040fe200078e0215 */
[----:B------:R-:W-:Y:S02]  /*06b0*/  IADD3 R19, PT, PT, R19, UR6, RZ ;  /* 0x0000000613137c10 */ /* 0x000fe4000fffe0ff */
[----:B------:R-:W-:-:S02]  /*06c0*/  LEA R20, R26, R20, 0x2 ;  /* 0x000000141a147211 */ /* 0x000fc400078e10ff */
[----:B------:R-:W-:Y:S01]  /*06d0*/  LEA R22, R26, R22, 0x2 ;  /* 0x000000161a167211 */ /* 0x000fe200078e10ff */
[----:B----4-:R-:W-:-:S04]  /*06e0*/  @!P2 FFMA R2, R25, R9, R2 ;  /* 0x000000091902a223 */ /* 0x010fc80000000002 */
[----:B--2---:R-:W-:-:S04]  /*06f0*/  @!P3 FFMA R2, R29, R27, R2 ;  /* 0x0000001b1d02b223 */ /* 0x004fc80000000002 */
[----:B---3--:R-:W-:Y:S01]  /*0700*/  @!P1 FFMA R2, R15, R17, R2 ;  /* 0x000000110f029223 */ /* 0x008fe20000000002 */
[----:B------:R-:W-:Y:S06]  /*0710*/  BRA.U UP0, `(.L_x_2) ;  /* 0xfffffffd00107547 */ /* 0x000fec000b83ffff */
[----:B------:R-:W-:-:S04]  /*0720*/  VIMNMX R9, PT, PT, RZ, UR5, !PT ;  /* 0x00000005ff097c48 */ /* 0x000fc8000ffe0100 */
[----:B------:R-:W-:-:S04]  /*0730*/  IADD3 R9, PT, PT, R9, 0x1, RZ ;  /* 0x0000000109097810 */ /* 0x000fc80007ffe0ff */
[----:B------:R-:W-:-:S07]  /*0740*/  LOP3.LUT R9, R9, 0x7ffffffc, RZ, 0xc0, !PT ;  /* 0x7ffffffc09097812 */ /* 0x000fce00078ec0ff */
.L_x_1:
[----:B------:R-:W0:Y:S01]  /*0750*/  LDCU UR7, c[0x0][0x398] ;  /* 0x00007300ff0777ac */ /* 0x000e220008000800 */
[----:B------:R-:W-:Y:S01]  /*0760*/  IMAD.IADD R16, R5, 0x1, R9 ;  /* 0x0000000105107824 */ /* 0x000fe200078e0209 */
[----:B------:R-:W1:Y:S01]  /*0770*/  LDC R20, c[0x0][0x3a0] ;  /* 0x0000e800ff147b82 */ /* 0x000e620000000800 */
[----:B------:R-:W-:Y:S03]  /*0780*/  BSSY.RECONVERGENT B0, `(.L_x_3) ;  /* 0x000000f000007945 */ /* 0x000fe60003800200 */
[----:B0-----:R-:W-:-:S04]  /*0790*/  ISETP.GE.AND P1, PT, R16, UR7, PT ;  /* 0x0000000710007c0c */ /* 0x001fc8000bf26270 */
[----:B------:R-:W-:-:S04]  /*07a0*/  ISETP.LT.OR P1, PT, R16, RZ, P1 ;  /* 0x000000ff1000720c */ /* 0x000fc80000f21670 */
[----:B------:R-:W-:Y:S02]  /*07b0*/  PLOP3.LUT P1, PT, P0, P1, PT, 0x8f, 0xf8 ;  /* 0x0000000000f8781c */ /* 0x000fe40000723177 */
[----:B-1----:R-:W-:-:S11]  /*07c0*/  LEA R20, R20, 0x1, 0x1 ;  /* 0x0000000114147811 */ /* 0x002fd600078e08ff */
[----:B------:R-:W-:Y:S05]  /*07d0*/  @P1 BRA `(.L_x_4) ;  /* 0x0000000000241947 */ /* 0x000fea0003800000 */
[----:B------:R-:W0:Y:S01]  /*07e0*/  LDC.64 R14, c[0x0][0x380] ;  /* 0x0000e000ff0e7b82 */ /* 0x000e220000000a00 */
[----:B------:R-:W-:Y:S02]  /*07f0*/  IMAD R17, R16, R26, R11 ;  /* 0x0000001a10117224 */ /* 0x000fe400078e020b */
[----:B------:R-:W-:-:S05]  /*0800*/  IMAD R19, R9, R20, R7 ;  /* 0x0000001409137224 */ /* 0x000fca00078e0207 */
[----:B------:R-:W1:Y:S01]  /*0810*/  LDC.64 R12, c[0x0][0x388] ;  /* 0x0000e200ff0c7b82 */ /* 0x000e620000000a00 */
[----:B0-----:R-:W-:-:S06]  /*0820*/  IMAD.WIDE R14, R17, 0x4, R14 ;  /* 0x00000004110e7825 */ /* 0x001fcc00078e020e */
[----:B------:R-:W2:Y:S01]  /*0830*/  LDG.E R15, desc[UR8][R14.64] ;  /* 0x000000080e0f7981 */ /* 0x000ea2000c1e1900 */
[----:B-1----:R-:W-:-:S06]  /*0840*/  IMAD.WIDE.U32 R12, R19, 0x4, R12 ;  /* 0x00000004130c7825 */ /* 0x002fcc00078e000c */
[----:B------:R-:W2:Y:S02]  /*0850*/  LDG.E R12, desc[UR8][R12.64] ;  /* 0x000000080c0c7981 */ /* 0x000ea4000c1e1900 */
[----:B--2---:R-:W-:-:S07]  /*0860*/  FFMA R2, R15, R12, R2 ;  /* 0x0000000c0f027223 */ /* 0x004fce0000000002 */
.L_x_4:
[----:B------:R-:W-:Y:S05]  /*0870*/  BSYNC.RECONVERGENT B0 ;  /* 0x0000000000007941 */ /* 0x000fea0003800200 */
.L_x_3:
[----:B------:R-:W-:-:S04]  /*0880*/  UISETP.LT.AND UP0, UPT, URZ, UR5, UPT ;  /* 0x00000005ff00728c */ /* 0x000fc8000bf01270 */
[----:B------:R-:W-:-:S04]  /*0890*/  USEL UR10, URZ, UR5, !UP0 ;  /* 0x00000005ff0a7287 */ /* 0x000fc8000c000000 */
[----:B------:R-:W-:-:S04]  /*08a0*/  UIADD3 UR4, UPT, UPT, UR10, 0x1, URZ ;  /* 0x000000010a047890 */ /* 0x000fc8000fffe0ff */
[----:B------:R-:W-:-:S04]  /*08b0*/  ULOP3.LUT UR4, UR4, 0x3, URZ, 0xc0, !UPT ;  /* 0x0000000304047892 */ /* 0x000fc8000f8ec0ff */
[----:B------:R-:W-:-:S09]  /*08c0*/  UISETP.NE.AND UP0, UPT, UR4, 0x1, UPT ;  /* 0x000000010400788c */ /* 0x000fd2000bf05270 */
[----:B------:R-:W-:Y:S05]  /*08d0*/  BRA.U !UP0, `(.L_x_5) ;  /* 0x0000000108707547 */ /* 0x000fea000b800000 */
[C---:B------:R-:W-:Y:S01]  /*08e0*/  IADD3 R21, PT, PT, R16.reuse, 0x1, RZ ;  /* 0x0000000110157810 */ /* 0x040fe20007ffe0ff */
[----:B------:R-:W0:Y:S01]  /*08f0*/  LDC.64 R18, c[0x0][0x380] ;  /* 0x0000e000ff127b82 */ /* 0x000e220000000a00 */
[----:B------:R-:W-:Y:S02]  /*0900*/  IADD3 R24, PT, PT, R16, 0x2, RZ ;  /* 0x0000000210187810 */ /* 0x000fe40007ffe0ff */
[C---:B------:R-:W-:Y:S02]  /*0910*/  ISETP.GE.AND P1, PT, R21.reuse, UR7, PT ;  /* 0x0000000715007c0c */ /* 0x040fe4000bf26270 */
[C---:B------:R-:W-:Y:S02]  /*0920*/  ISETP.GE.AND P2, PT, R24.reuse, UR7, PT ;  /* 0x0000000718007c0c */ /* 0x040fe4000bf46270 */
[----:B------:R-:W-:Y:S01]  /*0930*/  ISETP.LT.OR P1, PT, R21, RZ, P1 ;  /* 0x000000ff1500720c */ /* 0x000fe20000f21670 */
[----:B------:R-:W1:Y:S01]  /*0940*/  LDC.64 R12, c[0x0][0x388] ;  /* 0x0000e200ff0c7b82 */ /* 0x000e620000000a00 */
[----:B------:R-:W-:-:S02]  /*0950*/  ISETP.LT.OR P2, PT, R24, RZ, P2 ;  /* 0x000000ff1800720c */ /* 0x000fc40001741670 */
[----:B------:R-:W-:Y:S02]  /*0960*/  PLOP3.LUT P1, PT, P0, P1, PT, 0x8f, 0xf8 ;  /* 0x0000000000f8781c */ /* 0x000fe40000723177 */
[----:B------:R-:W-:-:S03]  /*0970*/  PLOP3.LUT P2, PT, P0, P2, PT, 0x8f, 0xf8 ;  /* 0x0000000000f8781c */ /* 0x000fc60000745177 */
[----:B------:R-:W2:Y:S08]  /*0980*/  LDC.64 R14, c[0x0][0x380] ;  /* 0x0000e000ff0e7b82 */ /* 0x000eb00000000a00 */
[----:B------:R-:W3:Y:S01]  /*0990*/  LDC.64 R16, c[0x0][0x388] ;  /* 0x0000e200ff107b82 */ /* 0x000ee20000000a00 */
[C---:B------:R-:W-:Y:S02]  /*09a0*/  @!P1 IMAD R22, R9.reuse, R20, R20 ;  /* 0x0000001409169224 */ /* 0x040fe400078e0214 */
[----:B------:R-:W-:-:S02]  /*09b0*/  @!P2 VIADD R23, R9, 0x2 ;  /* 0x000000020917a836 */ /* 0x000fc40000000000 */
[-CC-:B------:R-:W-:Y:S01]  /*09c0*/  @!P1 IMAD R21, R21, R26.reuse, R11.reuse ;  /* 0x0000001a15159224 */ /* 0x180fe200078e020b */
[----:B------:R-:W-:Y:S01]  /*09d0*/  @!P1 IADD3 R9, PT, PT, R22, R7, RZ ;  /* 0x0000000716099210 */ /* 0x000fe20007ffe0ff */
[----:B------:R-:W-:Y:S02]  /*09e0*/  @!P2 IMAD R11, R24, R26, R11 ;  /* 0x0000001a180ba224 */ /* 0x000fe400078e020b */
[----:B0-----:R-:W-:-:S04]  /*09f0*/  @!P1 IMAD.WIDE R18, R21, 0x4, R18 ;  /* 0x0000000415129825 */ /* 0x001fc800078e0212 */
[----:B------:R-:W-:Y:S02]  /*0a00*/  @!P2 IMAD R23, R23, R20, R7 ;  /* 0x000000141717a224 */ /* 0x000fe400078e0207 */
[----:B-1----:R-:W-:Y:S01]  /*0a10*/  @!P1 IMAD.WIDE.U32 R12, R9, 0x4, R12 ;  /* 0x00000004090c9825 */ /* 0x002fe200078e000c */
[----:B------:R-:W4:Y:S03]  /*0a20*/  @!P1 LDG.E R19, desc[UR8][R18.64] ;  /* 0x0000000812139981 */ /* 0x000f26000c1e1900 */
[----:B--2---:R-:W-:Y:S02]  /*0a30*/  @!P2 IMAD.WIDE R14, R11, 0x4, R14 ;  /* 0x000000040b0ea825 */ /* 0x004fe400078e020e */
[----:B------:R-:W4:Y:S02]  /*0a40*/  @!P1 LDG.E R12, desc[UR8][R12.64] ;  /* 0x000000080c0c9981 */ /* 0x000f24000c1e1900 */
[----:B---3--:R-:W-:-:S02]  /*0a50*/  @!P2 IMAD.WIDE.U32 R16, R23, 0x4, R16 ;  /* 0x000000041710a825 */ /* 0x008fc400078e0010 */
[----:B------:R-:W2:Y:S04]  /*0a60*/  @!P2 LDG.E R15, desc[UR8][R14.64] ;  /* 0x000000080e0fa981 */ /* 0x000ea8000c1e1900 */
[----:B------:R-:W2:Y:S01]  /*0a70*/  @!P2 LDG.E R16, desc[UR8][R16.64] ;  /* 0x000000081010a981 */ /* 0x000ea2000c1e1900 */
[----:B----4-:R-:W-:-:S04]  /*0a80*/  @!P1 FFMA R2, R19, R12, R2 ;  /* 0x0000000c13029223 */ /* 0x010fc80000000002 */
[----:B--2---:R-:W-:-:S07]  /*0a90*/  @!P2 FFMA R2, R15, R16, R2 ;  /* 0x000000100f02a223 */ /* 0x004fce0000000002 */
.L_x_5:
[C---:B------:R-:W-:Y:S02]  /*0aa0*/  ISETP.NE.AND P0, PT, R7.reuse, UR10, PT ;  /* 0x0000000a07007c0c */ /* 0x040fe4000bf05270 */
[----:B------:R-:W-:-:S11]  /*0ab0*/  IADD3 R7, PT, PT, R7, 0x1, RZ ;  /* 0x0000000107077810 */ /* 0x000fd60007ffe0ff */
[----:B------:R-:W-:Y:S05]  /*0ac0*/  @P0 BRA `(.L_x_6) ;  /* 0xfffffff400c40947 */ /* 0x000fea000383ffff */
.L_x_0:
[----:B------:R-:W0:Y:S02]  /*0ad0*/  LDCU.64 UR10, c[0x0][0x398] ;  /* 0x00007300ff0a77ac */ /* 0x000e240008000a00 */
[----:B0-----:R-:W-:-:S04]  /*0ae0*/  ISETP.GE.AND P0, PT, R3, UR10, PT ;  /* 0x0000000a03007c0c */ /* 0x001fc8000bf06270 */
[----:B------:R-:W-:-:S13]  /*0af0*/  ISETP.GE.OR P0, PT, R0, UR11, P0 ;  /* 0x0000000b00007c0c */ /* 0x000fda0008706670 */
[----:B------:R-:W-:Y:S05]  /*0b00*/  @P0 EXIT ;  /* 0x000000000000094d */ /* 0x000fea0003800000 */
[----:B------:R-:W0:Y:S01]  /*0b10*/  LDC.64 R4, c[0x0][0x390] ;  /* 0x0000e400ff047b82 */ /* 0x000e220000000a00 */
[----:B------:R-:W-:-:S04]  /*0b20*/  IMAD R3, R3, UR11, R0 ;  /* 0x0000000b03037c24 */ /* 0x000fc8000f8e0200 */
[----:B0-----:R-:W-:-:S05]  /*0b30*/  IMAD.WIDE R4, R3, 0x4, R4 ;  /* 0x0000000403047825 */ /* 0x001fca00078e0204 */
[----:B------:R-:W-:Y:S01]  /*0b40*/  STG.E desc[UR8][R4.64], R2 ;  /* 0x0000000204007986 */ /* 0x000fe2000c101908 */
[----:B------:R-:W-:Y:S05]  /*0b50*/  EXIT ;  /* 0x000000000000794d */ /* 0x000fea0003800000 */
.L_x_7:
[----:B------:R-:W-:-:S00]  /*0b60*/  BRA `(.L_x_7) ;  /* 0xfffffffc00fc7947 */ /* 0x000fc0000383ffff */
[----:B------:R-:W-:-:S00]  /*0b70*/  NOP ;  /* 0x0000000000007918 */ /* 0x000fc00000000000 */
        /* <DEDUP_REMOVED lines=8> */
.L_x_8:


//--------------------- .nv.shared.reserved.0     --------------------------
	.section	.nv.shared.reserved.0,"aw",@nobits
	.weak		__nv_reservedSMEM_offset_0_alias
	.size		__nv_reservedSMEM_offset_0_alias, 0, 64
	.other		__nv_reservedSMEM_offset_0_alias,@"STO_CUDA_RESERVED_SHARED STV_DEFAULT"
__nv_reservedSMEM_offset_0_alias:
	.zero		0
	.zero		64


//--------------------- .nv.constant0._Z7_conv2dPfS_S_iii --------------------------
	.section	.nv.constant0._Z7_conv2dPfS_S_iii,"a",@progbits
	.sectionflags	@""
	.align	4
.nv.constant0._Z7_conv2dPfS_S_iii:
	.zero		932


//--------------------- SYMBOLS --------------------------

	.type		.nv.reservedSmem.offset0,@object
	.size		.nv.reservedSmem.offset0,0x4
